	.headerflags	@"EF_CUDA_TEXMODE_UNIFIED EF_CUDA_64BIT_ADDRESS EF_CUDA_ACCELERATORS EF_CUDA_SM90 EF_CUDA_VIRTUAL_SM(EF_CUDA_SM90)"
	.elftype	@"ET_EXEC"


//--------------------- .nv.info                  --------------------------
	.section	.nv.info,"",@"SHT_CUDA_INFO"
	.align	4


	//----- nvinfo : EIATTR_REGCOUNT
	.align		4
        /*0000*/ 	.byte	0x04, 0x2f
        /*0002*/ 	.short	(.L_1 - .L_0)
	.align		4
.L_0:
        /*0004*/ 	.word	index@(triton_red_fused_pow_sum_23)
        /*0008*/ 	.word	0x0000001c


	//----- nvinfo : EIATTR_MIN_STACK_SIZE
	.align		4
.L_1:
        /*000c*/ 	.byte	0x04, 0x12
        /*000e*/ 	.short	(.L_3 - .L_2)
	.align		4
.L_2:
        /*0010*/ 	.word	index@(triton_red_fused_pow_sum_23)
        /*0014*/ 	.word	0x00000000


	//----- nvinfo : EIATTR_FRAME_SIZE
	.align		4
.L_3:
        /*0018*/ 	.byte	0x04, 0x11
        /*001a*/ 	.short	(.L_5 - .L_4)
	.align		4
.L_4:
        /*001c*/ 	.word	index@(triton_red_fused_pow_sum_23)
        /*0020*/ 	.word	0x00000000


	//----- nvinfo : EIATTR_MIN_STACK_SIZE
	.align		4
.L_5:
        /*0024*/ 	.byte	0x04, 0x12
        /*0026*/ 	.short	(.L_7 - .L_6)
	.align		4
.L_6:
        /*0028*/ 	.word	index@(triton_red_fused_pow_sum_23)
        /*002c*/ 	.word	0x00000000
.L_7:


//--------------------- .nv.info.triton_red_fused_pow_sum_23 --------------------------
	.section	.nv.info.triton_red_fused_pow_sum_23,"",@"SHT_CUDA_INFO"
	.sectionflags	@""
	.align	4


	//----- nvinfo : EIATTR_CUDA_API_VERSION
	.align		4
        /*0000*/ 	.byte	0x04, 0x37
        /*0002*/ 	.short	(.L_9 - .L_8)
.L_8:
        /*0004*/ 	.word	0x0000007c


	//----- nvinfo : EIATTR_KPARAM_INFO
	.align		4
.L_9:
        /*0008*/ 	.byte	0x04, 0x17
        /*000a*/ 	.short	(.L_11 - .L_10)
.L_10:
        /*000c*/ 	.word	0x00000000
        /*0010*/ 	.short	0x0003
        /*0012*/ 	.short	0x0014
        /*0014*/ 	.byte	0x00, 0xf0, 0x11, 0x00


	//----- nvinfo : EIATTR_KPARAM_INFO
	.align		4
.L_11:
        /*0018*/ 	.byte	0x04, 0x17
        /*001a*/ 	.short	(.L_13 - .L_12)
.L_12:
        /*001c*/ 	.word	0x00000000
        /*0020*/ 	.short	0x0002
        /*0022*/ 	.short	0x0010
        /*0024*/ 	.byte	0x00, 0xf0, 0x11, 0x00


	//----- nvinfo : EIATTR_KPARAM_INFO
	.align		4
.L_13:
        /*0028*/ 	.byte	0x04, 0x17
        /*002a*/ 	.short	(.L_15 - .L_14)
.L_14:
        /*002c*/ 	.word	0x00000000
        /*0030*/ 	.short	0x0001
        /*0032*/ 	.short	0x0008
        /*0034*/ 	.byte	0x00, 0xf4, 0x21, 0x00


	//----- nvinfo : EIATTR_KPARAM_INFO
	.align		4
.L_15:
        /*0038*/ 	.byte	0x04, 0x17
        /*003a*/ 	.short	(.L_17 - .L_16)
.L_16:
        /*003c*/ 	.word	0x00000000
        /*0040*/ 	.short	0x0000
        /*0042*/ 	.short	0x0000
        /*0044*/ 	.byte	0x00, 0xf4, 0x21, 0x00


	//----- nvinfo : EIATTR_SPARSE_MMA_MASK
	.align		4
.L_17:
        /*0048*/ 	.byte	0x03, 0x50
        /*004a*/ 	.short	0x0000


	//----- nvinfo : EIATTR_MAXREG_COUNT
	.align		4
        /*004c*/ 	.byte	0x03, 0x1b
        /*004e*/ 	.short	0x00ff


	//----- nvinfo : EIATTR_COOP_GROUP_MASK_REGIDS
	.align		4
        /*0050*/ 	.byte	0x04, 0x29
        /*0052*/ 	.short	(.L_19 - .L_18)


	//   ....[0]....
.L_18:
        /*0054*/ 	.word	0xffffffff


	//----- nvinfo : EIATTR_COOP_GROUP_INSTR_OFFSETS
	.align		4
.L_19:
        /*0058*/ 	.byte	0x04, 0x28
        /*005a*/ 	.short	(.L_21 - .L_20)


	//   ....[0]....
.L_20:
        /*005c*/ 	.word	0x00000420


	//----- nvinfo : EIATTR_EXIT_INSTR_OFFSETS
	.align		4
.L_21:
        /*0060*/ 	.byte	0x04, 0x1c
        /*0062*/ 	.short	(.L_23 - .L_22)


	//   ....[0]....
.L_22:
        /*0064*/ 	.word	0x00000460


	//   ....[1]....
        /*0068*/ 	.word	0x000004b0


	//----- nvinfo : EIATTR_REQNTID
	.align		4
.L_23:
        /*006c*/ 	.byte	0x04, 0x10
        /*006e*/ 	.short	(.L_25 - .L_24)
.L_24:
        /*0070*/ 	.word	0x00000080
        /*0074*/ 	.word	0x00000001
        /*0078*/ 	.word	0x00000001


	//----- nvinfo : EIATTR_CBANK_PARAM_SIZE
	.align		4
.L_25:
        /*007c*/ 	.byte	0x03, 0x19
        /*007e*/ 	.short	0x0018


	//----- nvinfo : EIATTR_PARAM_CBANK
	.align		4
        /*0080*/ 	.byte	0x04, 0x0a
        /*0082*/ 	.short	(.L_27 - .L_26)
	.align		4
.L_26:
        /*0084*/ 	.word	index@(.nv.constant0.triton_red_fused_pow_sum_23)
        /*0088*/ 	.short	0x0210
        /*008a*/ 	.short	0x0018


	//----- nvinfo : EIATTR_SW_WAR
	.align		4
.L_27:
        /*008c*/ 	.byte	0x04, 0x36
        /*008e*/ 	.short	(.L_29 - .L_28)
.L_28:
        /*0090*/ 	.word	0x00000008
.L_29:


//--------------------- .nv.callgraph             --------------------------
	.section	.nv.callgraph,"",@"SHT_CUDA_CALLGRAPH"
	.align	4
	.sectionentsize	8
	.align		4
        /*0000*/ 	.word	0x00000000
	.align		4
        /*0004*/ 	.word	0xffffffff
	.align		4
        /*0008*/ 	.word	0x00000000
	.align		4
        /*000c*/ 	.word	0xfffffffe
	.align		4
        /*0010*/ 	.word	0x00000000
	.align		4
        /*0014*/ 	.word	0xfffffffd
	.align		4
        /*0018*/ 	.word	0x00000000
	.align		4
        /*001c*/ 	.word	0xfffffffc


//--------------------- .text.triton_red_fused_pow_sum_23 --------------------------
	.section	.text.triton_red_fused_pow_sum_23,"ax",@progbits
	.sectionflags	@"SHF_BARRIERS=1"
	.align	128
        .global         triton_red_fused_pow_sum_23
        .type           triton_red_fused_pow_sum_23,@function
        .size           triton_red_fused_pow_sum_23,(.L_x_2 - triton_red_fused_pow_sum_23)
        .other          triton_red_fused_pow_sum_23,@"STO_CUDA_ENTRY STV_DEFAULT"
triton_red_fused_pow_sum_23:
.text.triton_red_fused_pow_sum_23:
[----:B------:R-:W0:Y:S02]  /*0000*/  LDC R1, c[0x0][0x28] ;  /* 0x00000a00ff017b82 */ /* 0x000e240000000800 */
[----:B------:R-:W1:Y:S01]  /*0010*/  S2R R23, SR_TID.X ;  /* 0x0000000000177919 */ /* 0x000e620000002100 */
[----:B------:R-:W-:Y:S01]  /*0020*/  IMAD.MOV.U32 R13, RZ, RZ, RZ ;  /* 0x000000ffff0d7224 */ /* 0x000fe200078e00ff */
[----:B------:R-:W-:Y:S01]  /*0030*/  MOV R15, 0xfffffff8 ;  /* 0xfffffff8000f7802 */ /* 0x000fe20000000f00 */
[----:B------:R-:W-:Y:S01]  /*0040*/  IMAD.MOV.U32 R14, RZ, RZ, -0x1 ;  /* 0xffffffffff0e7424 */ /* 0x000fe200078e00ff */
[----:B------:R-:W2:Y:S01]  /*0050*/  S2R R3, SR_CTAID.X ;  /* 0x0000000000037919 */ /* 0x000ea20000002500 */
[----:B------:R-:W-:Y:S01]  /*0060*/  CS2R R18, SRZ ;  /* 0x0000000000127805 */ /* 0x000fe2000001ff00 */
[----:B------:R-:W-:Y:S01]  /*0070*/  IMAD.MOV.U32 R17, RZ, RZ, RZ ;  /* 0x000000ffff117224 */ /* 0x000fe200078e00ff */
[----:B------:R-:W-:Y:S01]  /*0080*/  ULDC.64 UR6, c[0x0][0x208] ;  /* 0x0000820000067ab9 */ /* 0x000fe20000000a00 */
[----:B-1----:R-:W-:Y:S02]  /*0090*/  LOP3.LUT R12, R23, 0x3f, RZ, 0xc0, !PT ;  /* 0x0000003f170c7812 */ /* 0x002fe400078ec0ff */
[----:B------:R-:W-:-:S03]  /*00a0*/  SHF.R.U32.HI R16, RZ, 0x6, R23 ;  /* 0x00000006ff107819 */ /* 0x000fc60000011617 */
[----:B--2---:R-:W-:Y:S01]  /*00b0*/  IMAD R0, R3, 0x40, R12 ;  /* 0x0000004003007824 */ /* 0x004fe200078e020c */
[----:B------:R-:W-:Y:S01]  /*00c0*/  SGXT.U32 R16, R16, 0x1 ;  /* 0x000000011010781a */ /* 0x000fe20000000000 */
[----:B------:R-:W1:Y:S02]  /*00d0*/  LDC.64 R2, c[0x0][0x210] ;  /* 0x00008400ff027b82 */ /* 0x000e640000000a00 */
[C---:B------:R-:W-:Y:S01]  /*00e0*/  IMAD.HI R4, R0.reuse, 0x38e38e39, RZ ;  /* 0x38e38e3900047827 */ /* 0x040fe200078e02ff */
[----:B------:R-:W-:-:S04]  /*00f0*/  ISETP.GE.AND P1, PT, R0, 0x6c, PT ;  /* 0x0000006c0000780c */ /* 0x000fc80003f26270 */
[----:B------:R-:W-:-:S04]  /*0100*/  SHF.R.S32.HI R5, RZ, 0x1, R4 ;  /* 0x00000001ff057819 */ /* 0x000fc80000011404 */
[----:B------:R-:W-:-:S05]  /*0110*/  LEA.HI R5, R4, R5, RZ, 0x1 ;  /* 0x0000000504057211 */ /* 0x000fca00078f08ff */
[----:B------:R-:W-:-:S04]  /*0120*/  IMAD R5, R5, 0x477, R0 ;  /* 0x0000047705057824 */ /* 0x000fc800078e0200 */
[----:B------:R-:W-:-:S07]  /*0130*/  IMAD R21, R16, 0x9, R5 ;  /* 0x0000000910157824 */ /* 0x000fce00078e0205 */
.L_x_0:
[----:B------:R-:W-:Y:S01]  /*0140*/  IADD3 R7, R21, 0x12, RZ ;  /* 0x0000001215077810 */ /* 0x000fe20007ffe0ff */
[C---:B------:R-:W-:Y:S01]  /*0150*/  VIADD R9, R21.reuse, 0x24 ;  /* 0x0000002415097836 */ /* 0x040fe20000000000 */
[----:B------:R-:W-:Y:S02]  /*0160*/  IADD3 R11, R21, 0x36, RZ ;  /* 0x00000036150b7810 */ /* 0x000fe40007ffe0ff */
[----:B------:R-:W-:Y:S01]  /*0170*/  CS2R R24, SRZ ;  /* 0x0000000000187805 */ /* 0x000fe2000001ff00 */
[----:B------:R-:W-:Y:S02]  /*0180*/  IMAD.MOV.U32 R22, RZ, RZ, RZ ;  /* 0x000000ffff167224 */ /* 0x000fe400078e00ff */
[----:B------:R-:W-:Y:S02]  /*0190*/  IMAD.MOV.U32 R20, RZ, RZ, RZ ;  /* 0x000000ffff147224 */ /* 0x000fe400078e00ff */
[----:B-1----:R-:W-:-:S04]  /*01a0*/  IMAD.WIDE R4, R21, 0x4, R2 ;  /* 0x0000000415047825 */ /* 0x002fc800078e0202 */
[--C-:B------:R-:W-:Y:S01]  /*01b0*/  IMAD.WIDE R6, R7, 0x4, R2.reuse ;  /* 0x0000000407067825 */ /* 0x100fe200078e0202 */
[----:B------:R-:W2:Y:S03]  /*01c0*/  @!P1 LDG.E.EF R24, desc[UR6][R4.64] ;  /* 0x0000000604189981 */ /* 0x000ea6000c0e1900 */
[--C-:B------:R-:W-:Y:S01]  /*01d0*/  IMAD.WIDE R8, R9, 0x4, R2.reuse ;  /* 0x0000000409087825 */ /* 0x100fe200078e0202 */
[----:B------:R-:W3:Y:S03]  /*01e0*/  @!P1 LDG.E.EF R25, desc[UR6][R6.64] ;  /* 0x0000000606199981 */ /* 0x000ee6000c0e1900 */
[----:B------:R-:W-:Y:S01]  /*01f0*/  IMAD.WIDE R10, R11, 0x4, R2 ;  /* 0x000000040b0a7825 */ /* 0x000fe200078e0202 */
[----:B------:R-:W4:Y:S04]  /*0200*/  @!P1 LDG.E.EF R22, desc[UR6][R8.64] ;  /* 0x0000000608169981 */ /* 0x000f28000c0e1900 */
[----:B------:R-:W5:Y:S01]  /*0210*/  @!P1 LDG.E.EF R20, desc[UR6][R10.64] ;  /* 0x000000060a149981 */ /* 0x000f62000c0e1900 */
[----:B------:R-:W-:-:S05]  /*0220*/  IADD3 R15, P0, R15, 0x8, RZ ;  /* 0x000000080f0f7810 */ /* 0x000fca0007f1e0ff */
[----:B------:R-:W-:Y:S01]  /*0230*/  IMAD.X R14, RZ, RZ, R14, P0 ;  /* 0x000000ffff0e7224 */ /* 0x000fe200000e060e */
[----:B------:R-:W-:-:S04]  /*0240*/  ISETP.GE.U32.AND P0, PT, R15, 0x78, PT ;  /* 0x000000780f00780c */ /* 0x000fc80003f06070 */
[----:B------:R-:W-:Y:S02]  /*0250*/  ISETP.GE.U32.AND.EX P0, PT, R14, RZ, PT, P0 ;  /* 0x000000ff0e00720c */ /* 0x000fe40003f06100 */
[----:B------:R-:W-:Y:S02]  /*0260*/  IADD3 R21, R21, 0x48, RZ ;  /* 0x0000004815157810 */ /* 0x000fe40007ffe0ff */
[----:B--2---:R-:W-:Y:S02]  /*0270*/  SEL R24, R24, RZ, !P1 ;  /* 0x000000ff18187207 */ /* 0x004fe40004800000 */
[----:B---3--:R-:W-:Y:S02]  /*0280*/  SEL R25, R25, RZ, !P1 ;  /* 0x000000ff19197207 */ /* 0x008fe40004800000 */
[----:B----4-:R-:W-:Y:S02]  /*0290*/  SEL R22, R22, RZ, !P1 ;  /* 0x000000ff16167207 */ /* 0x010fe40004800000 */
[----:B-----5:R-:W-:Y:S01]  /*02a0*/  SEL R20, R20, RZ, !P1 ;  /* 0x000000ff14147207 */ /* 0x020fe20004800000 */
[----:B------:R-:W-:Y:S01]  /*02b0*/  @!P1 FFMA R13, R24, R24, R13 ;  /* 0x00000018180d9223 */ /* 0x000fe2000000000d */
[----:B------:R-:W-:Y:S01]  /*02c0*/  @!P1 FFMA R18, R25, R25, R18 ;  /* 0x0000001919129223 */ /* 0x000fe20000000012 */
[----:B------:R-:W-:-:S02]  /*02d0*/  @!P1 FFMA R17, R22, R22, R17 ;  /* 0x0000001616119223 */ /* 0x000fc40000000011 */
[----:B------:R-:W-:Y:S01]  /*02e0*/  @!P1 FFMA R19, R20, R20, R19 ;  /* 0x0000001414139223 */ /* 0x000fe20000000013 */
[----:B------:R-:W-:Y:S06]  /*02f0*/  @!P0 BRA `(.L_x_0) ;  /* 0xfffffffc00908947 */ /* 0x000fec000383ffff */
[----:B------:R-:W1:Y:S01]  /*0300*/  S2UR UR5, SR_CgaCtaId ;  /* 0x00000000000579c3 */ /* 0x000e620000008800 */
[----:B------:R-:W-:Y:S01]  /*0310*/  FADD R18, R13, R18 ;  /* 0x000000120d127221 */ /* 0x000fe20000000000 */
[----:B------:R-:W-:Y:S01]  /*0320*/  UMOV UR4, 0x400 ;  /* 0x0000040000047882 */ /* 0x000fe20000000000 */
[----:B------:R-:W-:Y:S01]  /*0330*/  IMAD.SHL.U32 R5, R12, 0x8, RZ ;  /* 0x000000080c057824 */ /* 0x000fe200078e00ff */
[----:B------:R-:W-:Y:S01]  /*0340*/  SHF.L.U32 R2, R16, 0x2, RZ ;  /* 0x0000000210027819 */ /* 0x000fe200000006ff */
[----:B------:R-:W-:Y:S01]  /*0350*/  FADD R18, R17, R18 ;  /* 0x0000001211127221 */ /* 0x000fe20000000000 */
[----:B------:R-:W-:Y:S02]  /*0360*/  ISETP.GE.AND P0, PT, R23, 0x80, PT ;  /* 0x000000801700780c */ /* 0x000fe40003f06270 */
[----:B------:R-:W-:Y:S01]  /*0370*/  LOP3.LUT R3, R5, R2, RZ, 0xfc, !PT ;  /* 0x0000000205037212 */ /* 0x000fe200078efcff */
[----:B------:R-:W-:Y:S01]  /*0380*/  FADD R18, R19, R18 ;  /* 0x0000001213127221 */ /* 0x000fe20000000000 */
[----:B------:R-:W-:-:S02]  /*0390*/  LOP3.LUT R6, R23, 0x1, RZ, 0xc0, !PT ;  /* 0x0000000117067812 */ /* 0x000fc400078ec0ff */
[----:B------:R-:W-:Y:S01]  /*03a0*/  ISETP.EQ.AND P1, PT, R16, RZ, !P1 ;  /* 0x000000ff1000720c */ /* 0x000fe20004f22270 */
[----:B-1----:R-:W-:-:S06]  /*03b0*/  UPRMT UR4, UR5, 0x654, UR4 ;  /* 0x0000065405047896 */ /* 0x002fcc0008000004 */
[----:B------:R-:W-:-:S03]  /*03c0*/  LEA R2, R23, UR4, 0x2 ;  /* 0x0000000417027c11 */ /* 0x000fc6000f8e10ff */
[----:B------:R-:W-:Y:S01]  /*03d0*/  STS [R3+UR4], R18 ;  /* 0x0000001203007988 */ /* 0x000fe20008000804 */
[----:B------:R-:W-:Y:S06]  /*03e0*/  BAR.SYNC.DEFER_BLOCKING 0x0 ;  /* 0x0000000000007b1d */ /* 0x000fec0000010000 */
[----:B------:R-:W1:Y:S01]  /*03f0*/  @!P0 LDS R4, [R2] ;  /* 0x0000000002048984 */ /* 0x000e620000000800 */
[----:B------:R-:W-:-:S04]  /*0400*/  ISETP.NE.U32.AND P0, PT, R6, 0x1, PT ;  /* 0x000000010600780c */ /* 0x000fc80003f05070 */
[----:B------:R-:W-:Y:S01]  /*0410*/  ISETP.LT.AND P0, PT, R23, 0x80, P0 ;  /* 0x000000801700780c */ /* 0x000fe20000701270 */
[----:B-1----:R-:W1:Y:S02]  /*0420*/  SHFL.BFLY PT, R7, R4, 0x1, 0x1f ;  /* 0x0c201f0004077f89 */ /* 0x002e6400000e0000 */
[----:B-1----:R-:W-:-:S10]  /*0430*/  FADD R7, R4, R7 ;  /* 0x0000000704077221 */ /* 0x002fd40000000000 */
[----:B------:R1:W-:Y:S01]  /*0440*/  @P0 STS [R2], R7 ;  /* 0x0000000702000388 */ /* 0x0003e20000000800 */
[----:B------:R-:W-:Y:S06]  /*0450*/  BAR.SYNC.DEFER_BLOCKING 0x0 ;  /* 0x0000000000007b1d */ /* 0x000fec0000010000 */
[----:B-1----:R-:W-:Y:S05]  /*0460*/  @!P1 EXIT ;  /* 0x000000000000994d */ /* 0x002fea0003800000 */
[----:B------:R-:W0:Y:S01]  /*0470*/  LDS R5, [R5+UR4] ;  /* 0x0000000405057984 */ /* 0x000e220008000800 */
[----:B------:R-:W1:Y:S02]  /*0480*/  LDC.64 R2, c[0x0][0x218] ;  /* 0x00008600ff027b82 */ /* 0x000e640000000a00 */
[----:B-1----:R-:W-:-:S05]  /*0490*/  IMAD.WIDE R2, R0, 0x4, R2 ;  /* 0x0000000400027825 */ /* 0x002fca00078e0202 */
[----:B0-----:R-:W-:Y:S01]  /*04a0*/  STG.E desc[UR6][R2.64], R5 ;  /* 0x0000000502007986 */ /* 0x001fe2000c101906 */
[----:B------:R-:W-:Y:S05]  /*04b0*/  EXIT ;  /* 0x000000000000794d */ /* 0x000fea0003800000 */
.L_x_1:
[----:B------:R-:W-:-:S00]  /*04c0*/  BRA `(.L_x_1) ;  /* 0xfffffffc00fc7947 */ /* 0x000fc0000383ffff */
[----:B------:R-:W-:-:S00]  /*04d0*/  NOP ;  /* 0x0000000000007918 */ /* 0x000fc00000000000 */
        /* <DEDUP_REMOVED lines=10> */
.L_x_2:


//--------------------- .nv.shared.triton_red_fused_pow_sum_23 --------------------------
	.section	.nv.shared.triton_red_fused_pow_sum_23,"aw",@nobits
	.sectionflags	@""
	.align	16
	.zero		1024


//--------------------- .nv.constant0.triton_red_fused_pow_sum_23 --------------------------
	.section	.nv.constant0.triton_red_fused_pow_sum_23,"a",@progbits
	.sectionflags	@""
	.align	4
.nv.constant0.triton_red_fused_pow_sum_23:
	.zero		552
